//
// Generated by NVIDIA NVVM Compiler
//
// Compiler Build ID: CL-36424714
// Cuda compilation tools, release 13.0, V13.0.88
// Based on NVVM 20.0.0
//

.version 9.0
.target sm_100
.address_size 64

	// .globl	_Z19bitonicSorterHalverPii

.visible .entry _Z19bitonicSorterHalverPii(
	.param .u64 .ptr .align 1 _Z19bitonicSorterHalverPii_param_0,
	.param .u32 _Z19bitonicSorterHalverPii_param_1
)
{
	.reg .pred 	%p<3>;
	.reg .b32 	%r<9>;
	.reg .b64 	%rd<7>;

	ld.param.u64 	%rd3, [_Z19bitonicSorterHalverPii_param_0];
	ld.param.u32 	%r5, [_Z19bitonicSorterHalverPii_param_1];
	mov.u32 	%r6, %tid.x;
	mov.u32 	%r7, %ctaid.x;
	mov.u32 	%r8, %ntid.x;
	mad.lo.s32 	%r1, %r7, %r8, %r6;
	xor.b32  	%r2, %r5, %r1;
	setp.ge.s32 	%p1, %r1, %r2;
	@%p1 bra 	$L__BB0_3;
	cvta.to.global.u64 	%rd4, %rd3;
	mul.wide.s32 	%rd5, %r1, 4;
	add.s64 	%rd1, %rd4, %rd5;
	ld.global.u32 	%r3, [%rd1];
	mul.wide.s32 	%rd6, %r2, 4;
	add.s64 	%rd2, %rd4, %rd6;
	ld.global.u32 	%r4, [%rd2];
	setp.le.s32 	%p2, %r3, %r4;
	@%p2 bra 	$L__BB0_3;
	st.global.u32 	[%rd1], %r4;
	st.global.u32 	[%rd2], %r3;
$L__BB0_3:
	ret;

}


// ===== COMPILED SASS (sm_100) =====

	.target	sm_100

	.elftype	@"ET_EXEC"


//--------------------- .note.nv.tkinfo           --------------------------
	.section	.note.nv.tkinfo,"",@"SHT_NOTE"
	.sectionflags	@"SHF_NOTE_NV_TKINFO"
	.tkinfo
        /*0018*/ 	.word	0x00000002
        /*0030*/ 	.string	""
        /*0030*/ 	.string	"ptxas"
        /*0030*/ 	.string	"Cuda compilation tools, release 13.0, V13.0.88"
        /*0030*/ 	.string	"Build cuda_13.0.r13.0/compiler.36424714_0"
        /*0030*/ 	.string	"-arch sm_100 -m 64 "



//--------------------- .note.nv.cuinfo           --------------------------
	.section	.note.nv.cuinfo,"",@"SHT_NOTE"
	.sectionflags	@"SHF_NOTE_NV_CUINFO"
        /*0018*/ 	.short	0x0002
        /*001a*/ 	.short	0x0064
        /*001c*/ 	.short	0x0082
	.zero		2


//--------------------- .nv.info                  --------------------------
	.section	.nv.info,"",@"SHT_CUDA_INFO"
	.align	4


	//----- nvinfo : EIATTR_REGCOUNT
	.align		4
        /*0000*/ 	.byte	0x04, 0x2f
        /*0002*/ 	.short	(.L_1 - .L_0)
	.align		4
.L_0:
        /*0004*/ 	.word	index@(_Z19bitonicSorterHalverPii)
        /*0008*/ 	.word	0x0000000a


	//----- nvinfo : EIATTR_FRAME_SIZE
	.align		4
.L_1:
        /*000c*/ 	.byte	0x04, 0x11
        /*000e*/ 	.short	(.L_3 - .L_2)
	.align		4
.L_2:
        /*0010*/ 	.word	index@(_Z19bitonicSorterHalverPii)
        /*0014*/ 	.word	0x00000000


	//----- nvinfo : EIATTR_MIN_STACK_SIZE
	.align		4
.L_3:
        /*0018*/ 	.byte	0x04, 0x12
        /*001a*/ 	.short	(.L_5 - .L_4)
	.align		4
.L_4:
        /*001c*/ 	.word	index@(_Z19bitonicSorterHalverPii)
        /*0020*/ 	.word	0x00000000
.L_5:


//--------------------- .nv.compat                --------------------------
	.section	.nv.compat,"",@"SHT_CUDA_COMPAT_INFO"
	.align	4
        /*0000*/ 	.byte	0x02, 0x09, 0x00, 0x00, 0x02, 0x02, 0x01, 0x00, 0x02, 0x05, 0x05, 0x00, 0x03, 0x07, 0x01, 0x01
        /*0010*/ 	.byte	0x02, 0x03, 0x00, 0x00, 0x02, 0x06, 0x01, 0x00, 0x04, 0x0b, 0x08, 0x00, 0x09, 0x00, 0x00, 0x00
        /*0020*/ 	.byte	0x00, 0x00, 0x00, 0x00


//--------------------- .nv.info._Z19bitonicSorterHalverPii --------------------------
	.section	.nv.info._Z19bitonicSorterHalverPii,"",@"SHT_CUDA_INFO"
	.sectionflags	@""
	.align	4


	//----- nvinfo : EIATTR_CUDA_API_VERSION
	.align		4
        /*0000*/ 	.byte	0x04, 0x37
        /*0002*/ 	.short	(.L_7 - .L_6)
.L_6:
        /*0004*/ 	.word	0x00000082


	//----- nvinfo : EIATTR_KPARAM_INFO
	.align		4
.L_7:
        /*0008*/ 	.byte	0x04, 0x17
        /*000a*/ 	.short	(.L_9 - .L_8)
.L_8:
        /*000c*/ 	.word	0x00000000
        /*0010*/ 	.short	0x0001
        /*0012*/ 	.short	0x0008
        /*0014*/ 	.byte	0x00, 0xf0, 0x11, 0x00


	//----- nvinfo : EIATTR_KPARAM_INFO
	.align		4
.L_9:
        /*0018*/ 	.byte	0x04, 0x17
        /*001a*/ 	.short	(.L_11 - .L_10)
.L_10:
        /*001c*/ 	.word	0x00000000
        /*0020*/ 	.short	0x0000
        /*0022*/ 	.short	0x0000
        /*0024*/ 	.byte	0x00, 0xf5, 0x21, 0x00


	//----- nvinfo : EIATTR_SPARSE_MMA_MASK
	.align		4
.L_11:
        /*0028*/ 	.byte	0x03, 0x50
        /*002a*/ 	.short	0x0000


	//----- nvinfo : EIATTR_MAXREG_COUNT
	.align		4
        /*002c*/ 	.byte	0x03, 0x1b
        /*002e*/ 	.short	0x00ff


	//----- nvinfo : EIATTR_MERCURY_ISA_VERSION
	.align		4
        /*0030*/ 	.byte	0x03, 0x5f
        /*0032*/ 	.short	0x0101


	//----- nvinfo : EIATTR_VRC_CTA_INIT_COUNT
	.align		4
        /*0034*/ 	.byte	0x02, 0x4a
	.zero		1
	.zero		1


	//----- nvinfo : EIATTR_EXIT_INSTR_OFFSETS
	.align		4
        /*0038*/ 	.byte	0x04, 0x1c
        /*003a*/ 	.short	(.L_13 - .L_12)


	//   ....[0]....
.L_12:
        /*003c*/ 	.word	0x00000080


	//   ....[1]....
        /*0040*/ 	.word	0x00000100


	//   ....[2]....
        /*0044*/ 	.word	0x00000130


	//----- nvinfo : EIATTR_CBANK_PARAM_SIZE
	.align		4
.L_13:
        /*0048*/ 	.byte	0x03, 0x19
        /*004a*/ 	.short	0x000c


	//----- nvinfo : EIATTR_PARAM_CBANK
	.align		4
        /*004c*/ 	.byte	0x04, 0x0a
        /*004e*/ 	.short	(.L_15 - .L_14)
	.align		4
.L_14:
        /*0050*/ 	.word	index@(.nv.constant0._Z19bitonicSorterHalverPii)
        /*0054*/ 	.short	0x0380
        /*0056*/ 	.short	0x000c


	//----- nvinfo : EIATTR_SW_WAR
	.align		4
.L_15:
        /*0058*/ 	.byte	0x04, 0x36
        /*005a*/ 	.short	(.L_17 - .L_16)
.L_16:
        /*005c*/ 	.word	0x00000008
.L_17:


//--------------------- .nv.callgraph             --------------------------
	.section	.nv.callgraph,"",@"SHT_CUDA_CALLGRAPH"
	.align	4
	.sectionentsize	8
	.align		4
        /*0000*/ 	.word	0x00000000
	.align		4
        /*0004*/ 	.word	0xffffffff
	.align		4
        /*0008*/ 	.word	0x00000000
	.align		4
        /*000c*/ 	.word	0xfffffffe
	.align		4
        /*0010*/ 	.word	0x00000000
	.align		4
        /*0014*/ 	.word	0xfffffffd
	.align		4
        /*0018*/ 	.word	0x00000000
	.align		4
        /*001c*/ 	.word	0xfffffffc


//--------------------- .text._Z19bitonicSorterHalverPii --------------------------
	.section	.text._Z19bitonicSorterHalverPii,"ax",@progbits
	.align	128
        .global         _Z19bitonicSorterHalverPii
        .type           _Z19bitonicSorterHalverPii,@function
        .size           _Z19bitonicSorterHalverPii,(.L_x_1 - _Z19bitonicSorterHalverPii)
        .other          _Z19bitonicSorterHalverPii,@"STO_CUDA_ENTRY STV_DEFAULT"
_Z19bitonicSorterHalverPii:
.text._Z19bitonicSorterHalverPii:
[----:B------:R-:W-:Y:S01]  /*0000*/  LDC R1, c[0x0][0x37c] ;  /* 0x0000df00ff017b82 */ /* 0x000fe20000000800 */
[----:B------:R-:W0:Y:S07]  /*0010*/  S2R R3, SR_TID.X ;  /* 0x0000000000037919 */ /* 0x000e2e0000002100 */
[----:B------:R-:W0:Y:S01]  /*0020*/  S2UR UR4, SR_CTAID.X ;  /* 0x00000000000479c3 */ /* 0x000e220000002500 */
[----:B------:R-:W1:Y:S07]  /*0030*/  LDCU UR5, c[0x0][0x388] ;  /* 0x00007100ff0577ac */ /* 0x000e6e0008000800 */
[----:B------:R-:W0:Y:S02]  /*0040*/  LDC R0, c[0x0][0x360] ;  /* 0x0000d800ff007b82 */ /* 0x000e240000000800 */
[----:B0-----:R-:W-:-:S05]  /*0050*/  IMAD R3, R0, UR4, R3 ;  /* 0x0000000400037c24 */ /* 0x001fca000f8e0203 */
[----:B-1----:R-:W-:-:S04]  /*0060*/  LOP3.LUT R0, R3, UR5, RZ, 0x3c, !PT ;  /* 0x0000000503007c12 */ /* 0x002fc8000f8e3cff */
[----:B------:R-:W-:-:S13]  /*0070*/  ISETP.GE.AND P0, PT, R3, R0, PT ;  /* 0x000000000300720c */ /* 0x000fda0003f06270 */
[----:B------:R-:W-:Y:S05]  /*0080*/  @P0 EXIT ;  /* 0x000000000000094d */ /* 0x000fea0003800000 */
[----:B------:R-:W0:Y:S01]  /*0090*/  LDC.64 R4, c[0x0][0x380] ;  /* 0x0000e000ff047b82 */ /* 0x000e220000000a00 */
[----:B------:R-:W1:Y:S01]  /*00a0*/  LDCU.64 UR4, c[0x0][0x358] ;  /* 0x00006b00ff0477ac */ /* 0x000e620008000a00 */
[----:B0-----:R-:W-:-:S04]  /*00b0*/  IMAD.WIDE R2, R3, 0x4, R4 ;  /* 0x0000000403027825 */ /* 0x001fc800078e0204 */
[----:B------:R-:W-:Y:S01]  /*00c0*/  IMAD.WIDE R4, R0, 0x4, R4 ;  /* 0x0000000400047825 */ /* 0x000fe200078e0204 */
[----:B-1----:R-:W2:Y:S04]  /*00d0*/  LDG.E R7, desc[UR4][R2.64] ;  /* 0x0000000402077981 */ /* 0x002ea8000c1e1900 */
[----:B------:R-:W2:Y:S02]  /*00e0*/  LDG.E R0, desc[UR4][R4.64] ;  /* 0x0000000404007981 */ /* 0x000ea4000c1e1900 */
[----:B--2---:R-:W-:-:S13]  /*00f0*/  ISETP.GT.AND P0, PT, R7, R0, PT ;  /* 0x000000000700720c */ /* 0x004fda0003f04270 */
[----:B------:R-:W-:Y:S05]  /*0100*/  @!P0 EXIT ;  /* 0x000000000000894d */ /* 0x000fea0003800000 */
[----:B------:R-:W-:Y:S04]  /*0110*/  STG.E desc[UR4][R2.64], R0 ;  /* 0x0000000002007986 */ /* 0x000fe8000c101904 */
[----:B------:R-:W-:Y:S01]  /*0120*/  STG.E desc[UR4][R4.64], R7 ;  /* 0x0000000704007986 */ /* 0x000fe2000c101904 */
[----:B------:R-:W-:Y:S05]  /*0130*/  EXIT ;  /* 0x000000000000794d */ /* 0x000fea0003800000 */
.L_x_0:
[----:B------:R-:W-:-:S00]  /*0140*/  BRA `(.L_x_0) ;  /* 0xfffffffc00fc7947 */ /* 0x000fc0000383ffff */
[----:B------:R-:W-:-:S00]  /*0150*/  NOP ;  /* 0x0000000000007918 */ /* 0x000fc00000000000 */
        /* <DEDUP_REMOVED lines=10> */
.L_x_1:


//--------------------- .nv.shared.reserved.0     --------------------------
	.section	.nv.shared.reserved.0,"aw",@nobits
	.weak		__nv_reservedSMEM_offset_0_alias
	.size		__nv_reservedSMEM_offset_0_alias, 0, 64
	.other		__nv_reservedSMEM_offset_0_alias,@"STO_CUDA_RESERVED_SHARED STV_DEFAULT"
__nv_reservedSMEM_offset_0_alias:
	.zero		0
	.zero		64


//--------------------- .nv.constant0._Z19bitonicSorterHalverPii --------------------------
	.section	.nv.constant0._Z19bitonicSorterHalverPii,"a",@progbits
	.sectionflags	@""
	.align	4
.nv.constant0._Z19bitonicSorterHalverPii:
	.zero		908


//--------------------- SYMBOLS --------------------------

	.type		.nv.reservedSmem.offset0,@object
	.size		.nv.reservedSmem.offset0,0x4
